	.headerflags	@"EF_CUDA_TEXMODE_UNIFIED EF_CUDA_64BIT_ADDRESS EF_CUDA_ACCELERATORS EF_CUDA_SM90 EF_CUDA_VIRTUAL_SM(EF_CUDA_SM90)"
	.elftype	@"ET_EXEC"


//--------------------- .nv.info                  --------------------------
	.section	.nv.info,"",@"SHT_CUDA_INFO"
	.align	4


	//----- nvinfo : EIATTR_REGCOUNT
	.align		4
        /*0000*/ 	.byte	0x04, 0x2f
        /*0002*/ 	.short	(.L_3 - .L_2)
	.align		4
.L_2:
        /*0004*/ 	.word	index@(triton_poi_fused__native_batch_norm_legit_no_training_relu_10)
        /*0008*/ 	.word	0x00000010


	//----- nvinfo : EIATTR_MIN_STACK_SIZE
	.align		4
.L_3:
        /*000c*/ 	.byte	0x04, 0x12
        /*000e*/ 	.short	(.L_5 - .L_4)
	.align		4
.L_4:
        /*0010*/ 	.word	index@(triton_poi_fused__native_batch_norm_legit_no_training_relu_10)
        /*0014*/ 	.word	0x00000000


	//----- nvinfo : EIATTR_FRAME_SIZE
	.align		4
.L_5:
        /*0018*/ 	.byte	0x04, 0x11
        /*001a*/ 	.short	(.L_7 - .L_6)
	.align		4
.L_6:
        /*001c*/ 	.word	index@(triton_poi_fused__native_batch_norm_legit_no_training_relu_10)
        /*0020*/ 	.word	0x00000000


	//----- nvinfo : EIATTR_MIN_STACK_SIZE
	.align		4
.L_7:
        /*0024*/ 	.byte	0x04, 0x12
        /*0026*/ 	.short	(.L_9 - .L_8)
	.align		4
.L_8:
        /*0028*/ 	.word	index@(triton_poi_fused__native_batch_norm_legit_no_training_relu_10)
        /*002c*/ 	.word	0x00000000
.L_9:


//--------------------- .nv.info.triton_poi_fused__native_batch_norm_legit_no_training_relu_10 --------------------------
	.section	.nv.info.triton_poi_fused__native_batch_norm_legit_no_training_relu_10,"",@"SHT_CUDA_INFO"
	.sectionflags	@""
	.align	4


	//----- nvinfo : EIATTR_CUDA_API_VERSION
	.align		4
        /*0000*/ 	.byte	0x04, 0x37
        /*0002*/ 	.short	(.L_11 - .L_10)
.L_10:
        /*0004*/ 	.word	0x0000007c


	//----- nvinfo : EIATTR_KPARAM_INFO
	.align		4
.L_11:
        /*0008*/ 	.byte	0x04, 0x17
        /*000a*/ 	.short	(.L_13 - .L_12)
.L_12:
        /*000c*/ 	.word	0x00000000
        /*0010*/ 	.short	0x0006
        /*0012*/ 	.short	0x0030
        /*0014*/ 	.byte	0x00, 0xf0, 0x11, 0x00


	//----- nvinfo : EIATTR_KPARAM_INFO
	.align		4
.L_13:
        /*0018*/ 	.byte	0x04, 0x17
        /*001a*/ 	.short	(.L_15 - .L_14)
.L_14:
        /*001c*/ 	.word	0x00000000
        /*0020*/ 	.short	0x0005
        /*0022*/ 	.short	0x0028
        /*0024*/ 	.byte	0x00, 0xf4, 0x21, 0x00


	//----- nvinfo : EIATTR_KPARAM_INFO
	.align		4
.L_15:
        /*0028*/ 	.byte	0x04, 0x17
        /*002a*/ 	.short	(.L_17 - .L_16)
.L_16:
        /*002c*/ 	.word	0x00000000
        /*0030*/ 	.short	0x0004
        /*0032*/ 	.short	0x0020
        /*0034*/ 	.byte	0x00, 0xf4, 0x21, 0x00


	//----- nvinfo : EIATTR_KPARAM_INFO
	.align		4
.L_17:
        /*0038*/ 	.byte	0x04, 0x17
        /*003a*/ 	.short	(.L_19 - .L_18)
.L_18:
        /*003c*/ 	.word	0x00000000
        /*0040*/ 	.short	0x0003
        /*0042*/ 	.short	0x0018
        /*0044*/ 	.byte	0x00, 0xf4, 0x21, 0x00


	//----- nvinfo : EIATTR_KPARAM_INFO
	.align		4
.L_19:
        /*0048*/ 	.byte	0x04, 0x17
        /*004a*/ 	.short	(.L_21 - .L_20)
.L_20:
        /*004c*/ 	.word	0x00000000
        /*0050*/ 	.short	0x0002
        /*0052*/ 	.short	0x0010
        /*0054*/ 	.byte	0x00, 0xf4, 0x21, 0x00


	//----- nvinfo : EIATTR_KPARAM_INFO
	.align		4
.L_21:
        /*0058*/ 	.byte	0x04, 0x17
        /*005a*/ 	.short	(.L_23 - .L_22)
.L_22:
        /*005c*/ 	.word	0x00000000
        /*0060*/ 	.short	0x0001
        /*0062*/ 	.short	0x0008
        /*0064*/ 	.byte	0x00, 0xf4, 0x21, 0x00


	//----- nvinfo : EIATTR_KPARAM_INFO
	.align		4
.L_23:
        /*0068*/ 	.byte	0x04, 0x17
        /*006a*/ 	.short	(.L_25 - .L_24)
.L_24:
        /*006c*/ 	.word	0x00000000
        /*0070*/ 	.short	0x0000
        /*0072*/ 	.short	0x0000
        /*0074*/ 	.byte	0x00, 0xf4, 0x21, 0x00


	//----- nvinfo : EIATTR_SPARSE_MMA_MASK
	.align		4
.L_25:
        /*0078*/ 	.byte	0x03, 0x50
        /*007a*/ 	.short	0x0000


	//----- nvinfo : EIATTR_MAXREG_COUNT
	.align		4
        /*007c*/ 	.byte	0x03, 0x1b
        /*007e*/ 	.short	0x00ff


	//----- nvinfo : EIATTR_EXIT_INSTR_OFFSETS
	.align		4
        /*0080*/ 	.byte	0x04, 0x1c
        /*0082*/ 	.short	(.L_27 - .L_26)


	//   ....[0]....
.L_26:
        /*0084*/ 	.word	0x000002f0


	//----- nvinfo : EIATTR_REQNTID
	.align		4
.L_27:
        /*0088*/ 	.byte	0x04, 0x10
        /*008a*/ 	.short	(.L_29 - .L_28)
.L_28:
        /*008c*/ 	.word	0x00000080
        /*0090*/ 	.word	0x00000001
        /*0094*/ 	.word	0x00000001


	//----- nvinfo : EIATTR_CBANK_PARAM_SIZE
	.align		4
.L_29:
        /*0098*/ 	.byte	0x03, 0x19
        /*009a*/ 	.short	0x0034


	//----- nvinfo : EIATTR_PARAM_CBANK
	.align		4
        /*009c*/ 	.byte	0x04, 0x0a
        /*009e*/ 	.short	(.L_31 - .L_30)
	.align		4
.L_30:
        /*00a0*/ 	.word	index@(.nv.constant0.triton_poi_fused__native_batch_norm_legit_no_training_relu_10)
        /*00a4*/ 	.short	0x0210
        /*00a6*/ 	.short	0x0034


	//----- nvinfo : EIATTR_SW_WAR
	.align		4
.L_31:
        /*00a8*/ 	.byte	0x04, 0x36
        /*00aa*/ 	.short	(.L_33 - .L_32)
.L_32:
        /*00ac*/ 	.word	0x00000008
.L_33:


//--------------------- .nv.callgraph             --------------------------
	.section	.nv.callgraph,"",@"SHT_CUDA_CALLGRAPH"
	.align	4
	.sectionentsize	8
	.align		4
        /*0000*/ 	.word	0x00000000
	.align		4
        /*0004*/ 	.word	0xffffffff
	.align		4
        /*0008*/ 	.word	0x00000000
	.align		4
        /*000c*/ 	.word	0xfffffffe
	.align		4
        /*0010*/ 	.word	0x00000000
	.align		4
        /*0014*/ 	.word	0xfffffffd
	.align		4
        /*0018*/ 	.word	0x00000000
	.align		4
        /*001c*/ 	.word	0xfffffffc


//--------------------- .nv.constant4             --------------------------
	.section	.nv.constant4,"a",@progbits
	.align	8
	.align		8
.nv.constant4:
        /*0000*/ 	.dword	_$_str
	.align		8
        /*0008*/ 	.dword	_$_str_$_2


//--------------------- .text.triton_poi_fused__native_batch_norm_legit_no_training_relu_10 --------------------------
	.section	.text.triton_poi_fused__native_batch_norm_legit_no_training_relu_10,"ax",@progbits
	.align	128
        .global         triton_poi_fused__native_batch_norm_legit_no_training_relu_10
        .type           triton_poi_fused__native_batch_norm_legit_no_training_relu_10,@function
        .size           triton_poi_fused__native_batch_norm_legit_no_training_relu_10,(.L_x_1 - triton_poi_fused__native_batch_norm_legit_no_training_relu_10)
        .other          triton_poi_fused__native_batch_norm_legit_no_training_relu_10,@"STO_CUDA_ENTRY STV_DEFAULT"
triton_poi_fused__native_batch_norm_legit_no_training_relu_10:
.text.triton_poi_fused__native_batch_norm_legit_no_training_relu_10:
[----:B------:R-:W-:Y:S01]  /*0000*/  LDC R1, c[0x0][0x28] ;  /* 0x00000a00ff017b82 */ /* 0x000fe20000000800 */
[----:B------:R-:W1:Y:S07]  /*0010*/  S2R R0, SR_TID.X ;  /* 0x0000000000007919 */ /* 0x000e6e0000002100 */
[----:B------:R-:W2:Y:S01]  /*0020*/  LDC.64 R6, c[0x0][0x220] ;  /* 0x00008800ff067b82 */ /* 0x000ea20000000a00 */
[----:B------:R-:W-:Y:S01]  /*0030*/  ULDC.64 UR4, c[0x0][0x208] ;  /* 0x0000820000047ab9 */ /* 0x000fe20000000a00 */
[----:B------:R-:W3:Y:S06]  /*0040*/  S2R R3, SR_CTAID.X ;  /* 0x0000000000037919 */ /* 0x000eec0000002500 */
[----:B------:R-:W4:Y:S08]  /*0050*/  LDC.64 R4, c[0x0][0x218] ;  /* 0x00008600ff047b82 */ /* 0x000f300000000a00 */
[----:B------:R-:W5:Y:S08]  /*0060*/  LDC.64 R8, c[0x0][0x228] ;  /* 0x00008a00ff087b82 */ /* 0x000f700000000a00 */
[----:B------:R-:W5:Y:S01]  /*0070*/  LDC.64 R10, c[0x0][0x230] ;  /* 0x00008c00ff0a7b82 */ /* 0x000f620000000a00 */
[----:B-1----:R-:W-:-:S02]  /*0080*/  LOP3.LUT R0, R0, 0x7f, RZ, 0xc0, !PT ;  /* 0x0000007f00007812 */ /* 0x002fc400078ec0ff */
[----:B---3--:R-:W-:Y:S02]  /*0090*/  SHF.R.S32.HI R2, RZ, 0x18, R3 ;  /* 0x00000018ff027819 */ /* 0x008fe40000011403 */
[----:B------:R-:W-:Y:S02]  /*00a0*/  LEA R0, R3, R0, 0x7 ;  /* 0x0000000003007211 */ /* 0x000fe400078e38ff */
[----:B------:R-:W-:-:S04]  /*00b0*/  SGXT R3, R2, 0x1 ;  /* 0x000000010203781a */ /* 0x000fc80000000200 */
[----:B------:R-:W-:-:S04]  /*00c0*/  LEA.HI R3, R3, R0, RZ, 0x6 ;  /* 0x0000000003037211 */ /* 0x000fc800078f30ff */
[----:B------:R-:W-:-:S04]  /*00d0*/  SHF.R.S32.HI R3, RZ, 0x6, R3 ;  /* 0x00000006ff037819 */ /* 0x000fc80000011403 */
[----:B------:R-:W-:-:S04]  /*00e0*/  LEA.HI R2, R3, R3, RZ, 0x5 ;  /* 0x0000000303027211 */ /* 0x000fc800078f28ff */
[----:B------:R-:W-:-:S04]  /*00f0*/  LOP3.LUT R2, R2, 0xffffffe0, RZ, 0xc0, !PT ;  /* 0xffffffe002027812 */ /* 0x000fc800078ec0ff */
[----:B------:R-:W-:Y:S02]  /*0100*/  IADD3 R13, R3, -R2, RZ ;  /* 0x80000002030d7210 */ /* 0x000fe40007ffe0ff */
[----:B------:R-:W1:Y:S03]  /*0110*/  LDC.64 R2, c[0x0][0x210] ;  /* 0x00008400ff027b82 */ /* 0x000e660000000a00 */
[----:B--2---:R-:W-:-:S06]  /*0120*/  IMAD.WIDE R6, R13, 0x4, R6 ;  /* 0x000000040d067825 */ /* 0x004fcc00078e0206 */
[----:B------:R-:W2:Y:S01]  /*0130*/  LDG.E.EL R6, desc[UR4][R6.64] ;  /* 0x0000000406067981 */ /* 0x000ea2000c2e1900 */
[----:B----4-:R-:W-:-:S04]  /*0140*/  IMAD.WIDE R4, R13, 0x4, R4 ;  /* 0x000000040d047825 */ /* 0x010fc800078e0204 */
[C---:B-----5:R-:W-:Y:S02]  /*0150*/  IMAD.WIDE R8, R13.reuse, 0x4, R8 ;  /* 0x000000040d087825 */ /* 0x060fe400078e0208 */
[----:B------:R3:W4:Y:S02]  /*0160*/  LDG.E.EL R5, desc[UR4][R4.64] ;  /* 0x0000000404057981 */ /* 0x000724000c2e1900 */
[----:B0-----:R-:W-:Y:S02]  /*0170*/  IMAD.WIDE R10, R13, 0x4, R10 ;  /* 0x000000040d0a7825 */ /* 0x001fe400078e020a */
[----:B------:R-:W5:Y:S02]  /*0180*/  LDG.E.EL R8, desc[UR4][R8.64] ;  /* 0x0000000408087981 */ /* 0x000f64000c2e1900 */
[C---:B-1----:R-:W-:Y:S02]  /*0190*/  IMAD.WIDE R2, R0.reuse, 0x4, R2 ;  /* 0x0000000400027825 */ /* 0x042fe400078e0202 */
[----:B------:R-:W5:Y:S04]  /*01a0*/  LDG.E.EL R11, desc[UR4][R10.64] ;  /* 0x000000040a0b7981 */ /* 0x000f68000c2e1900 */
[----:B------:R0:W4:Y:S01]  /*01b0*/  LDG.E R12, desc[UR4][R2.64] ;  /* 0x00000004020c7981 */ /* 0x000122000c1e1900 */
[----:B---3--:R-:W-:Y:S01]  /*01c0*/  HFMA2.MMA R4, -RZ, RZ, 1.625, 0 ;  /* 0x3e800000ff047435 */ /* 0x008fe200000001ff */
[----:B0-----:R-:W0:Y:S02]  /*01d0*/  LDC.64 R2, c[0x0][0x238] ;  /* 0x00008e00ff027b82 */ /* 0x001e240000000a00 */
[----:B0-----:R-:W-:-:S04]  /*01e0*/  IMAD.WIDE R2, R0, 0x4, R2 ;  /* 0x0000000400027825 */ /* 0x001fc800078e0202 */
[----:B--2---:R-:W-:-:S04]  /*01f0*/  FADD R6, R6, 9.9999997473787516356e-06 ;  /* 0x3727c5ac06067421 */ /* 0x004fc80000000000 */
[----:B------:R-:W0:Y:S02]  /*0200*/  MUFU.SQRT R7, R6 ;  /* 0x0000000600077308 */ /* 0x000e240000002000 */
[C---:B0-----:R-:W-:Y:S02]  /*0210*/  FSETP.GT.AND P0, PT, R7.reuse, 8.50705917302346158658e+37, PT ;  /* 0x7e8000000700780b */ /* 0x041fe40003f04000 */
[----:B------:R-:W-:-:S11]  /*0220*/  FSETP.GEU.AND P1, PT, R7, 1.175494350822287508e-38, PT ;  /* 0x008000000700780b */ /* 0x000fd60003f2e000 */
[----:B------:R-:W-:-:S04]  /*0230*/  @P0 FMUL R7, R7, 0.25 ;  /* 0x3e80000007070820 */ /* 0x000fc80000400000 */
[----:B------:R-:W-:-:S06]  /*0240*/  @!P1 FMUL R7, R7, 16777216 ;  /* 0x4b80000007079820 */ /* 0x000fcc0000400000 */
[----:B------:R-:W0:Y:S01]  /*0250*/  MUFU.RCP R7, R7 ;  /* 0x0000000700077308 */ /* 0x000e220000001000 */
[----:B------:R-:W-:Y:S01]  /*0260*/  FSEL R4, R4, 1, P0 ;  /* 0x3f80000004047808 */ /* 0x000fe20000000000 */
[----:B----4-:R-:W-:-:S04]  /*0270*/  FADD R5, R12, -R5 ;  /* 0x800000050c057221 */ /* 0x010fc80000000000 */
[----:B------:R-:W-:-:S04]  /*0280*/  @!P1 FMUL R4, R4, 16777216 ;  /* 0x4b80000004049820 */ /* 0x000fc80000400000 */
[----:B0-----:R-:W-:-:S04]  /*0290*/  FMUL R4, R7, R4 ;  /* 0x0000000407047220 */ /* 0x001fc80000400000 */
[----:B------:R-:W-:-:S04]  /*02a0*/  FMUL R4, R5, R4 ;  /* 0x0000000405047220 */ /* 0x000fc80000400000 */
[----:B-----5:R-:W-:-:S05]  /*02b0*/  FFMA R4, R8, R4, R11 ;  /* 0x0000000408047223 */ /* 0x020fca000000000b */
[----:B------:R-:W-:-:S04]  /*02c0*/  FSETP.GEU.AND P0, PT, R4, RZ, PT ;  /* 0x000000ff0400720b */ /* 0x000fc80003f0e000 */
[----:B------:R-:W-:-:S05]  /*02d0*/  FSEL R5, R4, RZ, P0 ;  /* 0x000000ff04057208 */ /* 0x000fca0000000000 */
[----:B------:R-:W-:Y:S01]  /*02e0*/  STG.E desc[UR4][R2.64], R5 ;  /* 0x0000000502007986 */ /* 0x000fe2000c101904 */
[----:B------:R-:W-:Y:S05]  /*02f0*/  EXIT ;  /* 0x000000000000794d */ /* 0x000fea0003800000 */
.L_x_0:
[----:B------:R-:W-:-:S00]  /*0300*/  BRA `(.L_x_0) ;  /* 0xfffffffc00fc7947 */ /* 0x000fc0000383ffff */
[----:B------:R-:W-:-:S00]  /*0310*/  NOP ;  /* 0x0000000000007918 */ /* 0x000fc00000000000 */
        /* <DEDUP_REMOVED lines=14> */
.L_x_1:


//--------------------- .nv.global.init           --------------------------
	.section	.nv.global.init,"aw",@progbits
.nv.global.init:
	.type		_$_str,@object
	.size		_$_str,(_$_str_$_2 - _$_str)
_$_str:
        /*0000*/ 	.byte	0x5f, 0x5f, 0x43, 0x55, 0x44, 0x41, 0x5f, 0x46, 0x54, 0x5a, 0x00
	.type		_$_str_$_2,@object
	.size		_$_str_$_2,(.L_1 - _$_str_$_2)
_$_str_$_2:
        /*000b*/ 	.byte	0x5f, 0x5f, 0x43, 0x55, 0x44, 0x41, 0x5f, 0x50, 0x52, 0x45, 0x43, 0x5f, 0x53, 0x51, 0x52, 0x54
        /*001b*/ 	.byte	0x00
.L_1:


//--------------------- .nv.constant0.triton_poi_fused__native_batch_norm_legit_no_training_relu_10 --------------------------
	.section	.nv.constant0.triton_poi_fused__native_batch_norm_legit_no_training_relu_10,"a",@progbits
	.sectionflags	@""
	.align	4
.nv.constant0.triton_poi_fused__native_batch_norm_legit_no_training_relu_10:
	.zero		580
